//
// Generated by NVIDIA NVVM Compiler
//
// Compiler Build ID: CL-36424714
// Cuda compilation tools, release 13.0, V13.0.88
// Based on NVVM 20.0.0
//

.version 9.0
.target sm_100
.address_size 64

	// .globl	_Z16matVecMultKernelPfS_S_i

.visible .entry _Z16matVecMultKernelPfS_S_i(
	.param .u64 .ptr .align 1 _Z16matVecMultKernelPfS_S_i_param_0,
	.param .u64 .ptr .align 1 _Z16matVecMultKernelPfS_S_i_param_1,
	.param .u64 .ptr .align 1 _Z16matVecMultKernelPfS_S_i_param_2,
	.param .u32 _Z16matVecMultKernelPfS_S_i_param_3
)
{
	.reg .pred 	%p<11>;
	.reg .b32 	%r<37>;
	.reg .b32 	%f<112>;
	.reg .b64 	%rd<31>;

	ld.param.u64 	%rd10, [_Z16matVecMultKernelPfS_S_i_param_0];
	ld.param.u64 	%rd11, [_Z16matVecMultKernelPfS_S_i_param_1];
	ld.param.u64 	%rd12, [_Z16matVecMultKernelPfS_S_i_param_2];
	ld.param.u32 	%r23, [_Z16matVecMultKernelPfS_S_i_param_3];
	cvta.to.global.u64 	%rd1, %rd12;
	cvta.to.global.u64 	%rd2, %rd11;
	mov.u32 	%r24, %ctaid.x;
	mov.u32 	%r25, %ntid.x;
	mov.u32 	%r26, %tid.x;
	mad.lo.s32 	%r1, %r24, %r25, %r26;
	setp.ge.s32 	%p1, %r1, %r23;
	@%p1 bra 	$L__BB0_15;
	setp.lt.s32 	%p2, %r23, 1;
	mov.f32 	%f111, 0f00000000;
	@%p2 bra 	$L__BB0_14;
	mul.lo.s32 	%r2, %r23, %r1;
	and.b32  	%r3, %r23, 15;
	setp.lt.u32 	%p3, %r23, 16;
	mov.f32 	%f111, 0f00000000;
	mov.b32 	%r33, 0;
	@%p3 bra 	$L__BB0_5;
	and.b32  	%r33, %r23, 2147483632;
	neg.s32 	%r31, %r33;
	add.s64 	%rd3, %rd2, 32;
	add.s64 	%rd29, %rd1, 32;
	mov.f32 	%f111, 0f00000000;
	mov.u32 	%r30, %r2;
$L__BB0_4:
	.pragma "nounroll";
	mul.wide.s32 	%rd13, %r30, 4;
	add.s64 	%rd14, %rd3, %rd13;
	ld.global.f32 	%f18, [%rd14+-32];
	ld.global.f32 	%f19, [%rd29+-32];
	fma.rn.f32 	%f20, %f18, %f19, %f111;
	ld.global.f32 	%f21, [%rd14+-28];
	ld.global.f32 	%f22, [%rd29+-28];
	fma.rn.f32 	%f23, %f21, %f22, %f20;
	ld.global.f32 	%f24, [%rd14+-24];
	ld.global.f32 	%f25, [%rd29+-24];
	fma.rn.f32 	%f26, %f24, %f25, %f23;
	ld.global.f32 	%f27, [%rd14+-20];
	ld.global.f32 	%f28, [%rd29+-20];
	fma.rn.f32 	%f29, %f27, %f28, %f26;
	ld.global.f32 	%f30, [%rd14+-16];
	ld.global.f32 	%f31, [%rd29+-16];
	fma.rn.f32 	%f32, %f30, %f31, %f29;
	ld.global.f32 	%f33, [%rd14+-12];
	ld.global.f32 	%f34, [%rd29+-12];
	fma.rn.f32 	%f35, %f33, %f34, %f32;
	ld.global.f32 	%f36, [%rd14+-8];
	ld.global.f32 	%f37, [%rd29+-8];
	fma.rn.f32 	%f38, %f36, %f37, %f35;
	ld.global.f32 	%f39, [%rd14+-4];
	ld.global.f32 	%f40, [%rd29+-4];
	fma.rn.f32 	%f41, %f39, %f40, %f38;
	ld.global.f32 	%f42, [%rd14];
	ld.global.f32 	%f43, [%rd29];
	fma.rn.f32 	%f44, %f42, %f43, %f41;
	ld.global.f32 	%f45, [%rd14+4];
	ld.global.f32 	%f46, [%rd29+4];
	fma.rn.f32 	%f47, %f45, %f46, %f44;
	ld.global.f32 	%f48, [%rd14+8];
	ld.global.f32 	%f49, [%rd29+8];
	fma.rn.f32 	%f50, %f48, %f49, %f47;
	ld.global.f32 	%f51, [%rd14+12];
	ld.global.f32 	%f52, [%rd29+12];
	fma.rn.f32 	%f53, %f51, %f52, %f50;
	ld.global.f32 	%f54, [%rd14+16];
	ld.global.f32 	%f55, [%rd29+16];
	fma.rn.f32 	%f56, %f54, %f55, %f53;
	ld.global.f32 	%f57, [%rd14+20];
	ld.global.f32 	%f58, [%rd29+20];
	fma.rn.f32 	%f59, %f57, %f58, %f56;
	ld.global.f32 	%f60, [%rd14+24];
	ld.global.f32 	%f61, [%rd29+24];
	fma.rn.f32 	%f62, %f60, %f61, %f59;
	ld.global.f32 	%f63, [%rd14+28];
	ld.global.f32 	%f64, [%rd29+28];
	fma.rn.f32 	%f111, %f63, %f64, %f62;
	add.s32 	%r31, %r31, 16;
	add.s32 	%r30, %r30, 16;
	add.s64 	%rd29, %rd29, 64;
	setp.ne.s32 	%p4, %r31, 0;
	@%p4 bra 	$L__BB0_4;
$L__BB0_5:
	setp.eq.s32 	%p5, %r3, 0;
	@%p5 bra 	$L__BB0_14;
	and.b32  	%r11, %r23, 7;
	setp.lt.u32 	%p6, %r3, 8;
	@%p6 bra 	$L__BB0_8;
	add.s32 	%r28, %r33, %r2;
	mul.wide.s32 	%rd15, %r28, 4;
	add.s64 	%rd16, %rd2, %rd15;
	ld.global.f32 	%f66, [%rd16];
	mul.wide.u32 	%rd17, %r33, 4;
	add.s64 	%rd18, %rd1, %rd17;
	ld.global.f32 	%f67, [%rd18];
	fma.rn.f32 	%f68, %f66, %f67, %f111;
	ld.global.f32 	%f69, [%rd16+4];
	ld.global.f32 	%f70, [%rd18+4];
	fma.rn.f32 	%f71, %f69, %f70, %f68;
	ld.global.f32 	%f72, [%rd16+8];
	ld.global.f32 	%f73, [%rd18+8];
	fma.rn.f32 	%f74, %f72, %f73, %f71;
	ld.global.f32 	%f75, [%rd16+12];
	ld.global.f32 	%f76, [%rd18+12];
	fma.rn.f32 	%f77, %f75, %f76, %f74;
	ld.global.f32 	%f78, [%rd16+16];
	ld.global.f32 	%f79, [%rd18+16];
	fma.rn.f32 	%f80, %f78, %f79, %f77;
	ld.global.f32 	%f81, [%rd16+20];
	ld.global.f32 	%f82, [%rd18+20];
	fma.rn.f32 	%f83, %f81, %f82, %f80;
	ld.global.f32 	%f84, [%rd16+24];
	ld.global.f32 	%f85, [%rd18+24];
	fma.rn.f32 	%f86, %f84, %f85, %f83;
	ld.global.f32 	%f87, [%rd16+28];
	ld.global.f32 	%f88, [%rd18+28];
	fma.rn.f32 	%f111, %f87, %f88, %f86;
	add.s32 	%r33, %r33, 8;
$L__BB0_8:
	setp.eq.s32 	%p7, %r11, 0;
	@%p7 bra 	$L__BB0_14;
	and.b32  	%r14, %r23, 3;
	setp.lt.u32 	%p8, %r11, 4;
	@%p8 bra 	$L__BB0_11;
	add.s32 	%r29, %r33, %r2;
	mul.wide.s32 	%rd19, %r29, 4;
	add.s64 	%rd20, %rd2, %rd19;
	ld.global.f32 	%f90, [%rd20];
	mul.wide.u32 	%rd21, %r33, 4;
	add.s64 	%rd22, %rd1, %rd21;
	ld.global.f32 	%f91, [%rd22];
	fma.rn.f32 	%f92, %f90, %f91, %f111;
	ld.global.f32 	%f93, [%rd20+4];
	ld.global.f32 	%f94, [%rd22+4];
	fma.rn.f32 	%f95, %f93, %f94, %f92;
	ld.global.f32 	%f96, [%rd20+8];
	ld.global.f32 	%f97, [%rd22+8];
	fma.rn.f32 	%f98, %f96, %f97, %f95;
	ld.global.f32 	%f99, [%rd20+12];
	ld.global.f32 	%f100, [%rd22+12];
	fma.rn.f32 	%f111, %f99, %f100, %f98;
	add.s32 	%r33, %r33, 4;
$L__BB0_11:
	setp.eq.s32 	%p9, %r14, 0;
	@%p9 bra 	$L__BB0_14;
	mul.wide.u32 	%rd23, %r33, 4;
	add.s64 	%rd30, %rd1, %rd23;
	add.s32 	%r36, %r33, %r2;
	neg.s32 	%r35, %r14;
$L__BB0_13:
	.pragma "nounroll";
	mul.wide.s32 	%rd24, %r36, 4;
	add.s64 	%rd25, %rd2, %rd24;
	ld.global.f32 	%f101, [%rd25];
	ld.global.f32 	%f102, [%rd30];
	fma.rn.f32 	%f111, %f101, %f102, %f111;
	add.s64 	%rd30, %rd30, 4;
	add.s32 	%r36, %r36, 1;
	add.s32 	%r35, %r35, 1;
	setp.ne.s32 	%p10, %r35, 0;
	@%p10 bra 	$L__BB0_13;
$L__BB0_14:
	cvta.to.global.u64 	%rd26, %rd10;
	mul.wide.s32 	%rd27, %r1, 4;
	add.s64 	%rd28, %rd26, %rd27;
	st.global.f32 	[%rd28], %f111;
$L__BB0_15:
	ret;

}


// ===== COMPILED SASS (sm_100) =====

	.target	sm_100

	.elftype	@"ET_EXEC"


//--------------------- .note.nv.tkinfo           --------------------------
	.section	.note.nv.tkinfo,"",@"SHT_NOTE"
	.sectionflags	@"SHF_NOTE_NV_TKINFO"
	.tkinfo
        /*0018*/ 	.word	0x00000002
        /*0030*/ 	.string	""
        /*0030*/ 	.string	"ptxas"
        /*0030*/ 	.string	"Cuda compilation tools, release 13.0, V13.0.88"
        /*0030*/ 	.string	"Build cuda_13.0.r13.0/compiler.36424714_0"
        /*0030*/ 	.string	"-arch sm_100 -m 64 "



//--------------------- .note.nv.cuinfo           --------------------------
	.section	.note.nv.cuinfo,"",@"SHT_NOTE"
	.sectionflags	@"SHF_NOTE_NV_CUINFO"
        /*0018*/ 	.short	0x0002
        /*001a*/ 	.short	0x0064
        /*001c*/ 	.short	0x0082
	.zero		2


//--------------------- .nv.info                  --------------------------
	.section	.nv.info,"",@"SHT_CUDA_INFO"
	.align	4


	//----- nvinfo : EIATTR_REGCOUNT
	.align		4
        /*0000*/ 	.byte	0x04, 0x2f
        /*0002*/ 	.short	(.L_1 - .L_0)
	.align		4
.L_0:
        /*0004*/ 	.word	index@(_Z16matVecMultKernelPfS_S_i)
        /*0008*/ 	.word	0x0000001e


	//----- nvinfo : EIATTR_FRAME_SIZE
	.align		4
.L_1:
        /*000c*/ 	.byte	0x04, 0x11
        /*000e*/ 	.short	(.L_3 - .L_2)
	.align		4
.L_2:
        /*0010*/ 	.word	index@(_Z16matVecMultKernelPfS_S_i)
        /*0014*/ 	.word	0x00000000


	//----- nvinfo : EIATTR_MIN_STACK_SIZE
	.align		4
.L_3:
        /*0018*/ 	.byte	0x04, 0x12
        /*001a*/ 	.short	(.L_5 - .L_4)
	.align		4
.L_4:
        /*001c*/ 	.word	index@(_Z16matVecMultKernelPfS_S_i)
        /*0020*/ 	.word	0x00000000
.L_5:


//--------------------- .nv.compat                --------------------------
	.section	.nv.compat,"",@"SHT_CUDA_COMPAT_INFO"
	.align	4
        /*0000*/ 	.byte	0x02, 0x09, 0x00, 0x00, 0x02, 0x02, 0x01, 0x00, 0x02, 0x05, 0x05, 0x00, 0x03, 0x07, 0x01, 0x01
        /*0010*/ 	.byte	0x02, 0x03, 0x00, 0x00, 0x02, 0x06, 0x01, 0x00, 0x04, 0x0b, 0x08, 0x00, 0x09, 0x00, 0x00, 0x00
        /*0020*/ 	.byte	0x00, 0x00, 0x00, 0x00


//--------------------- .nv.info._Z16matVecMultKernelPfS_S_i --------------------------
	.section	.nv.info._Z16matVecMultKernelPfS_S_i,"",@"SHT_CUDA_INFO"
	.sectionflags	@""
	.align	4


	//----- nvinfo : EIATTR_CUDA_API_VERSION
	.align		4
        /*0000*/ 	.byte	0x04, 0x37
        /*0002*/ 	.short	(.L_7 - .L_6)
.L_6:
        /*0004*/ 	.word	0x00000082


	//----- nvinfo : EIATTR_KPARAM_INFO
	.align		4
.L_7:
        /*0008*/ 	.byte	0x04, 0x17
        /*000a*/ 	.short	(.L_9 - .L_8)
.L_8:
        /*000c*/ 	.word	0x00000000
        /*0010*/ 	.short	0x0003
        /*0012*/ 	.short	0x0018
        /*0014*/ 	.byte	0x00, 0xf0, 0x11, 0x00


	//----- nvinfo : EIATTR_KPARAM_INFO
	.align		4
.L_9:
        /*0018*/ 	.byte	0x04, 0x17
        /*001a*/ 	.short	(.L_11 - .L_10)
.L_10:
        /*001c*/ 	.word	0x00000000
        /*0020*/ 	.short	0x0002
        /*0022*/ 	.short	0x0010
        /*0024*/ 	.byte	0x00, 0xf5, 0x21, 0x00


	//----- nvinfo : EIATTR_KPARAM_INFO
	.align		4
.L_11:
        /*0028*/ 	.byte	0x04, 0x17
        /*002a*/ 	.short	(.L_13 - .L_12)
.L_12:
        /*002c*/ 	.word	0x00000000
        /*0030*/ 	.short	0x0001
        /*0032*/ 	.short	0x0008
        /*0034*/ 	.byte	0x00, 0xf5, 0x21, 0x00


	//----- nvinfo : EIATTR_KPARAM_INFO
	.align		4
.L_13:
        /*0038*/ 	.byte	0x04, 0x17
        /*003a*/ 	.short	(.L_15 - .L_14)
.L_14:
        /*003c*/ 	.word	0x00000000
        /*0040*/ 	.short	0x0000
        /*0042*/ 	.short	0x0000
        /*0044*/ 	.byte	0x00, 0xf5, 0x21, 0x00


	//----- nvinfo : EIATTR_SPARSE_MMA_MASK
	.align		4
.L_15:
        /*0048*/ 	.byte	0x03, 0x50
        /*004a*/ 	.short	0x0000


	//----- nvinfo : EIATTR_MAXREG_COUNT
	.align		4
        /*004c*/ 	.byte	0x03, 0x1b
        /*004e*/ 	.short	0x00ff


	//----- nvinfo : EIATTR_MERCURY_ISA_VERSION
	.align		4
        /*0050*/ 	.byte	0x03, 0x5f
        /*0052*/ 	.short	0x0101


	//----- nvinfo : EIATTR_VRC_CTA_INIT_COUNT
	.align		4
        /*0054*/ 	.byte	0x02, 0x4a
	.zero		1
	.zero		1


	//----- nvinfo : EIATTR_EXIT_INSTR_OFFSETS
	.align		4
        /*0058*/ 	.byte	0x04, 0x1c
        /*005a*/ 	.short	(.L_17 - .L_16)


	//   ....[0]....
.L_16:
        /*005c*/ 	.word	0x00000070


	//   ....[1]....
        /*0060*/ 	.word	0x00000a90


	//----- nvinfo : EIATTR_CBANK_PARAM_SIZE
	.align		4
.L_17:
        /*0064*/ 	.byte	0x03, 0x19
        /*0066*/ 	.short	0x001c


	//----- nvinfo : EIATTR_PARAM_CBANK
	.align		4
        /*0068*/ 	.byte	0x04, 0x0a
        /*006a*/ 	.short	(.L_19 - .L_18)
	.align		4
.L_18:
        /*006c*/ 	.word	index@(.nv.constant0._Z16matVecMultKernelPfS_S_i)
        /*0070*/ 	.short	0x0380
        /*0072*/ 	.short	0x001c


	//----- nvinfo : EIATTR_SW_WAR
	.align		4
.L_19:
        /*0074*/ 	.byte	0x04, 0x36
        /*0076*/ 	.short	(.L_21 - .L_20)
.L_20:
        /*0078*/ 	.word	0x00000008
.L_21:


//--------------------- .nv.callgraph             --------------------------
	.section	.nv.callgraph,"",@"SHT_CUDA_CALLGRAPH"
	.align	4
	.sectionentsize	8
	.align		4
        /*0000*/ 	.word	0x00000000
	.align		4
        /*0004*/ 	.word	0xffffffff
	.align		4
        /*0008*/ 	.word	0x00000000
	.align		4
        /*000c*/ 	.word	0xfffffffe
	.align		4
        /*0010*/ 	.word	0x00000000
	.align		4
        /*0014*/ 	.word	0xfffffffd
	.align		4
        /*0018*/ 	.word	0x00000000
	.align		4
        /*001c*/ 	.word	0xfffffffc


//--------------------- .text._Z16matVecMultKernelPfS_S_i --------------------------
	.section	.text._Z16matVecMultKernelPfS_S_i,"ax",@progbits
	.align	128
        .global         _Z16matVecMultKernelPfS_S_i
        .type           _Z16matVecMultKernelPfS_S_i,@function
        .size           _Z16matVecMultKernelPfS_S_i,(.L_x_7 - _Z16matVecMultKernelPfS_S_i)
        .other          _Z16matVecMultKernelPfS_S_i,@"STO_CUDA_ENTRY STV_DEFAULT"
_Z16matVecMultKernelPfS_S_i:
.text._Z16matVecMultKernelPfS_S_i:
[----:B------:R-:W-:Y:S01]  /*0000*/  LDC R1, c[0x0][0x37c] ;  /* 0x0000df00ff017b82 */ /* 0x000fe20000000800 */
[----:B------:R-:W0:Y:S07]  /*0010*/  S2R R3, SR_TID.X ;  /* 0x0000000000037919 */ /* 0x000e2e0000002100 */
[----:B------:R-:W0:Y:S01]  /*0020*/  S2UR UR4, SR_CTAID.X ;  /* 0x00000000000479c3 */ /* 0x000e220000002500 */
[----:B------:R-:W1:Y:S07]  /*0030*/  LDCU UR11, c[0x0][0x398] ;  /* 0x00007300ff0b77ac */ /* 0x000e6e0008000800 */
[----:B------:R-:W0:Y:S02]  /*0040*/  LDC R0, c[0x0][0x360] ;  /* 0x0000d800ff007b82 */ /* 0x000e240000000800 */
[----:B0-----:R-:W-:-:S05]  /*0050*/  IMAD R0, R0, UR4, R3 ;  /* 0x0000000400007c24 */ /* 0x001fca000f8e0203 */
[----:B-1----:R-:W-:-:S13]  /*0060*/  ISETP.GE.AND P0, PT, R0, UR11, PT ;  /* 0x0000000b00007c0c */ /* 0x002fda000bf06270 */
[----:B------:R-:W-:Y:S05]  /*0070*/  @P0 EXIT ;  /* 0x000000000000094d */ /* 0x000fea0003800000 */
[----:B------:R-:W-:Y:S01]  /*0080*/  UISETP.GE.AND UP0, UPT, UR11, 0x1, UPT ;  /* 0x000000010b00788c */ /* 0x000fe2000bf06270 */
[----:B------:R-:W-:Y:S01]  /*0090*/  HFMA2 R15, -RZ, RZ, 0, 0 ;  /* 0x00000000ff0f7431 */ /* 0x000fe200000001ff */
[----:B------:R-:W0:Y:S07]  /*00a0*/  LDCU.64 UR12, c[0x0][0x358] ;  /* 0x00006b00ff0c77ac */ /* 0x000e2e0008000a00 */
[----:B------:R-:W-:Y:S05]  /*00b0*/  BRA.U !UP0, `(.L_x_0) ;  /* 0x0000000908687547 */ /* 0x000fea000b800000 */
[----:B------:R-:W-:Y:S02]  /*00c0*/  UISETP.GE.U32.AND UP1, UPT, UR11, 0x10, UPT ;  /* 0x000000100b00788c */ /* 0x000fe4000bf26070 */
[----:B------:R-:W-:Y:S01]  /*00d0*/  IMAD R7, R0, UR11, RZ ;  /* 0x0000000b00077c24 */ /* 0x000fe2000f8e02ff */
[----:B------:R-:W-:Y:S01]  /*00e0*/  ULOP3.LUT UR8, UR11, 0xf, URZ, 0xc0, !UPT ;  /* 0x0000000f0b087892 */ /* 0x000fe2000f8ec0ff */
[----:B------:R-:W-:Y:S02]  /*00f0*/  MOV R15, RZ ;  /* 0x000000ff000f7202 */ /* 0x000fe40000000f00 */
[----:B------:R-:W-:Y:S01]  /*0100*/  MOV R8, RZ ;  /* 0x000000ff00087202 */ /* 0x000fe20000000f00 */
[----:B------:R-:W-:Y:S02]  /*0110*/  UISETP.NE.AND UP0, UPT, UR8, URZ, UPT ;  /* 0x000000ff0800728c */ /* 0x000fe4000bf05270 */
[----:B------:R-:W-:Y:S09]  /*0120*/  BRA.U !UP1, `(.L_x_1) ;  /* 0x0000000509187547 */ /* 0x000ff2000b800000 */
[----:B------:R-:W1:Y:S01]  /*0130*/  LDCU.64 UR4, c[0x0][0x390] ;  /* 0x00007200ff0477ac */ /* 0x000e620008000a00 */
[----:B------:R-:W-:Y:S02]  /*0140*/  MOV R15, RZ ;  /* 0x000000ff000f7202 */ /* 0x000fe40000000f00 */
[----:B------:R-:W-:Y:S01]  /*0150*/  MOV R6, R7 ;  /* 0x0000000700067202 */ /* 0x000fe20000000f00 */
[----:B------:R-:W2:Y:S01]  /*0160*/  LDCU.64 UR6, c[0x0][0x388] ;  /* 0x00007100ff0677ac */ /* 0x000ea20008000a00 */
[----:B------:R-:W-:-:S04]  /*0170*/  ULOP3.LUT UR9, UR11, 0x7ffffff0, URZ, 0xc0, !UPT ;  /* 0x7ffffff00b097892 */ /* 0x000fc8000f8ec0ff */
[----:B------:R-:W-:Y:S02]  /*0180*/  UIADD3 UR10, UPT, UPT, -UR9, URZ, URZ ;  /* 0x000000ff090a7290 */ /* 0x000fe4000fffe1ff */
[----:B------:R-:W-:Y:S01]  /*0190*/  MOV R8, UR9 ;  /* 0x0000000900087c02 */ /* 0x000fe20008000f00 */
[----:B-1----:R-:W-:-:S04]  /*01a0*/  UIADD3 UR4, UP2, UPT, UR4, 0x20, URZ ;  /* 0x0000002004047890 */ /* 0x002fc8000ff5e0ff */
[----:B------:R-:W-:Y:S02]  /*01b0*/  UIADD3.X UR5, UPT, UPT, URZ, UR5, URZ, UP2, !UPT ;  /* 0x00000005ff057290 */ /* 0x000fe400097fe4ff */
[----:B--2---:R-:W-:Y:S01]  /*01c0*/  UIADD3 UR6, UP1, UPT, UR6, 0x20, URZ ;  /* 0x0000002006067890 */ /* 0x004fe2000ff3e0ff */
[----:B------:R-:W-:-:S03]  /*01d0*/  MOV R2, UR4 ;  /* 0x0000000400027c02 */ /* 0x000fc60008000f00 */
[----:B------:R-:W-:Y:S01]  /*01e0*/  MOV R3, UR5 ;  /* 0x0000000500037c02 */ /* 0x000fe20008000f00 */
[----:B------:R-:W-:-:S12]  /*01f0*/  UIADD3.X UR7, UPT, UPT, URZ, UR7, URZ, UP1, !UPT ;  /* 0x00000007ff077290 */ /* 0x000fd80008ffe4ff */
.L_x_2:
[----:B------:R-:W-:Y:S01]  /*0200*/  MOV R4, UR6 ;  /* 0x0000000600047c02 */ /* 0x000fe20008000f00 */
[----:B0-----:R-:W2:Y:S01]  /*0210*/  LDG.E R17, desc[UR12][R2.64+-0x20] ;  /* 0xffffe00c02117981 */ /* 0x001ea2000c1e1900 */
[----:B------:R-:W-:-:S03]  /*0220*/  MOV R5, UR7 ;  /* 0x0000000700057c02 */ /* 0x000fc60008000f00 */
[----:B------:R-:W3:Y:S01]  /*0230*/  LDG.E R25, desc[UR12][R2.64+-0x1c] ;  /* 0xffffe40c02197981 */ /* 0x000ee2000c1e1900 */
[----:B------:R-:W-:-:S03]  /*0240*/  IMAD.WIDE R4, R6, 0x4, R4 ;  /* 0x0000000406047825 */ /* 0x000fc600078e0204 */
[----:B------:R-:W4:Y:S04]  /*0250*/  LDG.E R19, desc[UR12][R2.64+-0x18] ;  /* 0xffffe80c02137981 */ /* 0x000f28000c1e1900 */
[----:B------:R-:W2:Y:S04]  /*0260*/  LDG.E R16, desc[UR12][R4.64+-0x20] ;  /* 0xffffe00c04107981 */ /* 0x000ea8000c1e1900 */
[----:B------:R-:W3:Y:S04]  /*0270*/  LDG.E R18, desc[UR12][R4.64+-0x1c] ;  /* 0xffffe40c04127981 */ /* 0x000ee8000c1e1900 */
[----:B------:R-:W4:Y:S04]  /*0280*/  LDG.E R20, desc[UR12][R4.64+-0x18] ;  /* 0xffffe80c04147981 */ /* 0x000f28000c1e1900 */
[----:B------:R-:W5:Y:S04]  /*0290*/  LDG.E R22, desc[UR12][R2.64+-0x14] ;  /* 0xffffec0c02167981 */ /* 0x000f68000c1e1900 */
        /* <DEDUP_REMOVED lines=8> */
[----:B------:R-:W5:Y:S01]  /*0320*/  LDG.E R14, desc[UR12][R4.64+-0x4] ;  /* 0xfffffc0c040e7981 */ /* 0x000f62000c1e1900 */
[----:B--2---:R-:W-:-:S03]  /*0330*/  FFMA R17, R16, R17, R15 ;  /* 0x0000001110117223 */ /* 0x004fc6000000000f */
[----:B------:R-:W2:Y:S04]  /*0340*/  LDG.E R15, desc[UR12][R2.64] ;  /* 0x0000000c020f7981 */ /* 0x000ea8000c1e1900 */
[----:B------:R-:W2:Y:S01]  /*0350*/  LDG.E R16, desc[UR12][R4.64] ;  /* 0x0000000c04107981 */ /* 0x000ea2000c1e1900 */
[----:B---3--:R-:W-:-:S03]  /*0360*/  FFMA R25, R18, R25, R17 ;  /* 0x0000001912197223 */ /* 0x008fc60000000011 */
[----:B------:R-:W3:Y:S01]  /*0370*/  LDG.E R17, desc[UR12][R2.64+0x4] ;  /* 0x0000040c02117981 */ /* 0x000ee2000c1e1900 */
[----:B----4-:R-:W-:-:S03]  /*0380*/  FFMA R26, R20, R19, R25 ;  /* 0x00000013141a7223 */ /* 0x010fc60000000019 */
[----:B------:R-:W3:Y:S04]  /*0390*/  LDG.E R18, desc[UR12][R4.64+0x4] ;  /* 0x0000040c04127981 */ /* 0x000ee8000c1e1900 */
[----:B------:R-:W4:Y:S01]  /*03a0*/  LDG.E R20, desc[UR12][R2.64+0x8] ;  /* 0x0000080c02147981 */ /* 0x000f22000c1e1900 */
[----:B-----5:R-:W-:-:S03]  /*03b0*/  FFMA R25, R21, R22, R26 ;  /* 0x0000001615197223 */ /* 0x020fc6000000001a */
[----:B------:R-:W4:Y:S04]  /*03c0*/  LDG.E R19, desc[UR12][R4.64+0x8] ;  /* 0x0000080c04137981 */ /* 0x000f28000c1e1900 */
[----:B------:R-:W5:Y:S01]  /*03d0*/  LDG.E R22, desc[UR12][R2.64+0xc] ;  /* 0x00000c0c02167981 */ /* 0x000f62000c1e1900 */
[----:B------:R-:W-:-:S03]  /*03e0*/  FFMA R25, R24, R23, R25 ;  /* 0x0000001718197223 */ /* 0x000fc60000000019 */
[----:B------:R-:W5:Y:S04]  /*03f0*/  LDG.E R21, desc[UR12][R4.64+0xc] ;  /* 0x00000c0c04157981 */ /* 0x000f68000c1e1900 */
[----:B------:R-:W5:Y:S01]  /*0400*/  LDG.E R24, desc[UR12][R2.64+0x10] ;  /* 0x0000100c02187981 */ /* 0x000f62000c1e1900 */
[----:B------:R-:W-:-:S03]  /*0410*/  FFMA R25, R10, R9, R25 ;  /* 0x000000090a197223 */ /* 0x000fc60000000019 */
[----:B------:R-:W5:Y:S04]  /*0420*/  LDG.E R23, desc[UR12][R4.64+0x10] ;  /* 0x0000100c04177981 */ /* 0x000f68000c1e1900 */
[----:B------:R-:W5:Y:S01]  /*0430*/  LDG.E R10, desc[UR12][R2.64+0x14] ;  /* 0x0000140c020a7981 */ /* 0x000f62000c1e1900 */
[----:B------:R-:W-:-:S03]  /*0440*/  FFMA R27, R12, R11, R25 ;  /* 0x0000000b0c1b7223 */ /* 0x000fc60000000019 */
[----:B------:R-:W5:Y:S04]  /*0450*/  LDG.E R9, desc[UR12][R4.64+0x14] ;  /* 0x0000140c04097981 */ /* 0x000f68000c1e1900 */
[----:B------:R-:W5:Y:S04]  /*0460*/  LDG.E R11, desc[UR12][R2.64+0x18] ;  /* 0x0000180c020b7981 */ /* 0x000f68000c1e1900 */
[----:B------:R-:W5:Y:S04]  /*0470*/  LDG.E R12, desc[UR12][R4.64+0x18] ;  /* 0x0000180c040c7981 */ /* 0x000f68000c1e1900 */
[----:B------:R-:W5:Y:S04]  /*0480*/  LDG.E R25, desc[UR12][R4.64+0x1c] ;  /* 0x00001c0c04197981 */ /* 0x000f68000c1e1900 */
[----:B------:R0:W5:Y:S01]  /*0490*/  LDG.E R26, desc[UR12][R2.64+0x1c] ;  /* 0x00001c0c021a7981 */ /* 0x000162000c1e1900 */
[----:B------:R-:W-:Y:S01]  /*04a0*/  FFMA R13, R14, R13, R27 ;  /* 0x0000000d0e0d7223 */ /* 0x000fe2000000001b */
[----:B------:R-:W-:-:S04]  /*04b0*/  UIADD3 UR10, UPT, UPT, UR10, 0x10, URZ ;  /* 0x000000100a0a7890 */ /* 0x000fc8000fffe0ff */
[----:B------:R-:W-:Y:S01]  /*04c0*/  UISETP.NE.AND UP1, UPT, UR10, URZ, UPT ;  /* 0x000000ff0a00728c */ /* 0x000fe2000bf25270 */
[----:B0-----:R-:W-:Y:S02]  /*04d0*/  IADD3 R2, P0, PT, R2, 0x40, RZ ;  /* 0x0000004002027810 */ /* 0x001fe40007f1e0ff */
[----:B------:R-:W-:Y:S02]  /*04e0*/  IADD3 R6, PT, PT, R6, 0x10, RZ ;  /* 0x0000001006067810 */ /* 0x000fe40007ffe0ff */
[----:B------:R-:W-:Y:S01]  /*04f0*/  IADD3.X R3, PT, PT, RZ, R3, RZ, P0, !PT ;  /* 0x00000003ff037210 */ /* 0x000fe200007fe4ff */
[----:B--2---:R-:W-:-:S04]  /*0500*/  FFMA R13, R16, R15, R13 ;  /* 0x0000000f100d7223 */ /* 0x004fc8000000000d */
[----:B---3--:R-:W-:-:S04]  /*0510*/  FFMA R18, R18, R17, R13 ;  /* 0x0000001112127223 */ /* 0x008fc8000000000d */
[----:B----4-:R-:W-:-:S04]  /*0520*/  FFMA R18, R19, R20, R18 ;  /* 0x0000001413127223 */ /* 0x010fc80000000012 */
[----:B-----5:R-:W-:-:S04]  /*0530*/  FFMA R18, R21, R22, R18 ;  /* 0x0000001615127223 */ /* 0x020fc80000000012 */
[----:B------:R-:W-:-:S04]  /*0540*/  FFMA R18, R23, R24, R18 ;  /* 0x0000001817127223 */ /* 0x000fc80000000012 */
[----:B------:R-:W-:-:S04]  /*0550*/  FFMA R9, R9, R10, R18 ;  /* 0x0000000a09097223 */ /* 0x000fc80000000012 */
[----:B------:R-:W-:-:S04]  /*0560*/  FFMA R12, R12, R11, R9 ;  /* 0x0000000b0c0c7223 */ /* 0x000fc80000000009 */
[----:B------:R-:W-:Y:S01]  /*0570*/  FFMA R15, R25, R26, R12 ;  /* 0x0000001a190f7223 */ /* 0x000fe2000000000c */
[----:B------:R-:W-:Y:S06]  /*0580*/  BRA.U UP1, `(.L_x_2) ;  /* 0xfffffffd011c7547 */ /* 0x000fec000b83ffff */
.L_x_1:
[----:B------:R-:W-:Y:S05]  /*0590*/  BRA.U !UP0, `(.L_x_0) ;  /* 0x0000000508307547 */ /* 0x000fea000b800000 */
[----:B------:R-:W-:Y:S02]  /*05a0*/  UISETP.GE.U32.AND UP0, UPT, UR8, 0x8, UPT ;  /* 0x000000080800788c */ /* 0x000fe4000bf06070 */
[----:B------:R-:W-:-:S04]  /*05b0*/  ULOP3.LUT UR5, UR11, 0x7, URZ, 0xc0, !UPT ;  /* 0x000000070b057892 */ /* 0x000fc8000f8ec0ff */
[----:B------:R-:W-:-:S03]  /*05c0*/  UISETP.NE.AND UP1, UPT, UR5, URZ, UPT ;  /* 0x000000ff0500728c */ /* 0x000fc6000bf25270 */
[----:B------:R-:W-:Y:S08]  /*05d0*/  BRA.U !UP0, `(.L_x_3) ;  /* 0x0000000108787547 */ /* 0x000ff0000b800000 */
[----:B------:R-:W1:Y:S01]  /*05e0*/  LDC.64 R2, c[0x0][0x388] ;  /* 0x0000e200ff027b82 */ /* 0x000e620000000a00 */
[----:B------:R-:W-:-:S07]  /*05f0*/  IADD3 R9, PT, PT, R7, R8, RZ ;  /* 0x0000000807097210 */ /* 0x000fce0007ffe0ff */
[----:B------:R-:W2:Y:S01]  /*0600*/  LDC.64 R4, c[0x0][0x390] ;  /* 0x0000e400ff047b82 */ /* 0x000ea20000000a00 */
[----:B-1----:R-:W-:-:S05]  /*0610*/  IMAD.WIDE R2, R9, 0x4, R2 ;  /* 0x0000000409027825 */ /* 0x002fca00078e0202 */
[----:B0-----:R-:W3:Y:S01]  /*0620*/  LDG.E R10, desc[UR12][R2.64] ;  /* 0x0000000c020a7981 */ /* 0x001ee2000c1e1900 */
[----:B--2---:R-:W-:-:S03]  /*0630*/  IMAD.WIDE.U32 R4, R8, 0x4, R4 ;  /* 0x0000000408047825 */ /* 0x004fc600078e0004 */
[----:B------:R-:W2:Y:S04]  /*0640*/  LDG.E R13, desc[UR12][R2.64+0x4] ;  /* 0x0000040c020d7981 */ /* 0x000ea8000c1e1900 */
[----:B------:R-:W3:Y:S04]  /*0650*/  LDG.E R11, desc[UR12][R4.64] ;  /* 0x0000000c040b7981 */ /* 0x000ee8000c1e1900 */
[----:B------:R-:W2:Y:S04]  /*0660*/  LDG.E R12, desc[UR12][R4.64+0x4] ;  /* 0x0000040c040c7981 */ /* 0x000ea8000c1e1900 */
[----:B------:R-:W4:Y:S04]  /*0670*/  LDG.E R17, desc[UR12][R2.64+0x8] ;  /* 0x0000080c02117981 */ /* 0x000f28000c1e1900 */
        /* <DEDUP_REMOVED lines=11> */
[----:B------:R-:W-:Y:S01]  /*0730*/  IADD3 R8, PT, PT, R8, 0x8, RZ ;  /* 0x0000000808087810 */ /* 0x000fe20007ffe0ff */
[----:B---3--:R-:W-:-:S04]  /*0740*/  FFMA R10, R10, R11, R15 ;  /* 0x0000000b0a0a7223 */ /* 0x008fc8000000000f */
[----:B--2---:R-:W-:-:S04]  /*0750*/  FFMA R10, R13, R12, R10 ;  /* 0x0000000c0d0a7223 */ /* 0x004fc8000000000a */
[----:B----4-:R-:W-:-:S04]  /*0760*/  FFMA R10, R17, R14, R10 ;  /* 0x0000000e110a7223 */ /* 0x010fc8000000000a */
[----:B-----5:R-:W-:-:S04]  /*0770*/  FFMA R10, R19, R16, R10 ;  /* 0x00000010130a7223 */ /* 0x020fc8000000000a */
[----:B------:R-:W-:-:S04]  /*0780*/  FFMA R10, R21, R18, R10 ;  /* 0x00000012150a7223 */ /* 0x000fc8000000000a */
[----:B------:R-:W-:-:S04]  /*0790*/  FFMA R23, R23, R20, R10 ;  /* 0x0000001417177223 */ /* 0x000fc8000000000a */
[----:B------:R-:W-:-:S04]  /*07a0*/  FFMA R6, R6, R9, R23 ;  /* 0x0000000906067223 */ /* 0x000fc80000000017 */
[----:B------:R-:W-:-:S07]  /*07b0*/  FFMA R15, R25, R22, R6 ;  /* 0x00000016190f7223 */ /* 0x000fce0000000006 */
.L_x_3:
        /* <DEDUP_REMOVED lines=17> */
[----:B------:R-:W5:Y:S01]  /*08d0*/  LDG.E R14, desc[UR12][R4.64+0xc] ;  /* 0x00000c0c040e7981 */ /* 0x000f62000c1e1900 */
[----:B------:R-:W-:Y:S01]  /*08e0*/  IADD3 R8, PT, PT, R8, 0x4, RZ ;  /* 0x0000000408087810 */ /* 0x000fe20007ffe0ff */
[----:B---3--:R-:W-:-:S04]  /*08f0*/  FFMA R6, R6, R9, R15 ;  /* 0x0000000906067223 */ /* 0x008fc8000000000f */
[----:B--2---:R-:W-:-:S04]  /*0900*/  FFMA R6, R11, R10, R6 ;  /* 0x0000000a0b067223 */ /* 0x004fc80000000006 */
[----:B----4-:R-:W-:-:S04]  /*0910*/  FFMA R6, R13, R12, R6 ;  /* 0x0000000c0d067223 */ /* 0x010fc80000000006 */
[----:B-----5:R-:W-:-:S07]  /*0920*/  FFMA R15, R17, R14, R6 ;  /* 0x0000000e110f7223 */ /* 0x020fce0000000006 */
.L_x_4:
[----:B------:R-:W-:Y:S05]  /*0930*/  BRA.U !UP1, `(.L_x_0) ;  /* 0x0000000109487547 */ /* 0x000fea000b800000 */
[----:B------:R-:W1:Y:S01]  /*0940*/  LDC.64 R2, c[0x0][0x390] ;  /* 0x0000e400ff027b82 */ /* 0x000e620000000a00 */
[----:B------:R-:W-:Y:S01]  /*0950*/  IADD3 R7, PT, PT, R7, R8, RZ ;  /* 0x0000000807077210 */ /* 0x000fe20007ffe0ff */
[----:B------:R-:W-:-:S06]  /*0960*/  UIADD3 UR4, UPT, UPT, -UR4, URZ, URZ ;  /* 0x000000ff04047290 */ /* 0x000fcc000fffe1ff */
[----:B------:R-:W2:Y:S01]  /*0970*/  LDC.64 R10, c[0x0][0x388] ;  /* 0x0000e200ff0a7b82 */ /* 0x000ea20000000a00 */
[----:B-1----:R-:W-:-:S03]  /*0980*/  IMAD.WIDE.U32 R2, R8, 0x4, R2 ;  /* 0x0000000408027825 */ /* 0x002fc600078e0002 */
[----:B------:R-:W-:Y:S02]  /*0990*/  MOV R6, R2 ;  /* 0x0000000200067202 */ /* 0x000fe40000000f00 */
[----:B------:R-:W-:-:S07]  /*09a0*/  MOV R5, R3 ;  /* 0x0000000300057202 */ /* 0x000fce0000000f00 */
.L_x_5:
[----:B--2---:R-:W-:Y:S01]  /*09b0*/  IMAD.WIDE R2, R7, 0x4, R10 ;  /* 0x0000000407027825 */ /* 0x004fe200078e020a */
[----:B------:R-:W-:-:S05]  /*09c0*/  MOV R4, R6 ;  /* 0x0000000600047202 */ /* 0x000fca0000000f00 */
[----:B0-----:R-:W2:Y:S04]  /*09d0*/  LDG.E R2, desc[UR12][R2.64] ;  /* 0x0000000c02027981 */ /* 0x001ea8000c1e1900 */
[----:B------:R0:W2:Y:S01]  /*09e0*/  LDG.E R4, desc[UR12][R4.64] ;  /* 0x0000000c04047981 */ /* 0x0000a2000c1e1900 */
[----:B------:R-:W-:Y:S01]  /*09f0*/  UIADD3 UR4, UPT, UPT, UR4, 0x1, URZ ;  /* 0x0000000104047890 */ /* 0x000fe2000fffe0ff */
[----:B------:R-:W-:Y:S02]  /*0a00*/  IADD3 R6, P0, PT, R6, 0x4, RZ ;  /* 0x0000000406067810 */ /* 0x000fe40007f1e0ff */
[----:B------:R-:W-:Y:S01]  /*0a10*/  IADD3 R7, PT, PT, R7, 0x1, RZ ;  /* 0x0000000107077810 */ /* 0x000fe20007ffe0ff */
[----:B------:R-:W-:Y:S01]  /*0a20*/  UISETP.NE.AND UP0, UPT, UR4, URZ, UPT ;  /* 0x000000ff0400728c */ /* 0x000fe2000bf05270 */
[----:B0-----:R-:W-:Y:S01]  /*0a30*/  IADD3.X R5, PT, PT, RZ, R5, RZ, P0, !PT ;  /* 0x00000005ff057210 */ /* 0x001fe200007fe4ff */
[----:B--2---:R-:W-:-:S07]  /*0a40*/  FFMA R15, R2, R4, R15 ;  /* 0x00000004020f7223 */ /* 0x004fce000000000f */
[----:B------:R-:W-:Y:S05]  /*0a50*/  BRA.U UP0, `(.L_x_5) ;  /* 0xfffffffd00d47547 */ /* 0x000fea000b83ffff */
.L_x_0:
[----:B------:R-:W1:Y:S02]  /*0a60*/  LDC.64 R2, c[0x0][0x380] ;  /* 0x0000e000ff027b82 */ /* 0x000e640000000a00 */
[----:B-1----:R-:W-:-:S05]  /*0a70*/  IMAD.WIDE R2, R0, 0x4, R2 ;  /* 0x0000000400027825 */ /* 0x002fca00078e0202 */
[----:B0-----:R-:W-:Y:S01]  /*0a80*/  STG.E desc[UR12][R2.64], R15 ;  /* 0x0000000f02007986 */ /* 0x001fe2000c10190c */
[----:B------:R-:W-:Y:S05]  /*0a90*/  EXIT ;  /* 0x000000000000794d */ /* 0x000fea0003800000 */
.L_x_6:
[----:B------:R-:W-:-:S00]  /*0aa0*/  BRA `(.L_x_6) ;  /* 0xfffffffc00fc7947 */ /* 0x000fc0000383ffff */
[----:B------:R-:W-:-:S00]  /*0ab0*/  NOP ;  /* 0x0000000000007918 */ /* 0x000fc00000000000 */
        /* <DEDUP_REMOVED lines=12> */
.L_x_7:


//--------------------- .nv.shared.reserved.0     --------------------------
	.section	.nv.shared.reserved.0,"aw",@nobits
	.weak		__nv_reservedSMEM_offset_0_alias
	.size		__nv_reservedSMEM_offset_0_alias, 0, 64
	.other		__nv_reservedSMEM_offset_0_alias,@"STO_CUDA_RESERVED_SHARED STV_DEFAULT"
__nv_reservedSMEM_offset_0_alias:
	.zero		0
	.zero		64


//--------------------- .nv.constant0._Z16matVecMultKernelPfS_S_i --------------------------
	.section	.nv.constant0._Z16matVecMultKernelPfS_S_i,"a",@progbits
	.sectionflags	@""
	.align	4
.nv.constant0._Z16matVecMultKernelPfS_S_i:
	.zero		924


//--------------------- SYMBOLS --------------------------

	.type		.nv.reservedSmem.offset0,@object
	.size		.nv.reservedSmem.offset0,0x4
